	.headerflags	@"EF_CUDA_TEXMODE_UNIFIED EF_CUDA_64BIT_ADDRESS EF_CUDA_ACCELERATORS EF_CUDA_SM90 EF_CUDA_VIRTUAL_SM(EF_CUDA_SM90)"
	.elftype	@"ET_EXEC"


//--------------------- .nv.info                  --------------------------
	.section	.nv.info,"",@"SHT_CUDA_INFO"
	.align	4


	//----- nvinfo : EIATTR_REGCOUNT
	.align		4
        /*0000*/ 	.byte	0x04, 0x2f
        /*0002*/ 	.short	(.L_1 - .L_0)
	.align		4
.L_0:
        /*0004*/ 	.word	index@(triton_poi_fused_clone_1)
        /*0008*/ 	.word	0x0000000e


	//----- nvinfo : EIATTR_MIN_STACK_SIZE
	.align		4
.L_1:
        /*000c*/ 	.byte	0x04, 0x12
        /*000e*/ 	.short	(.L_3 - .L_2)
	.align		4
.L_2:
        /*0010*/ 	.word	index@(triton_poi_fused_clone_1)
        /*0014*/ 	.word	0x00000000


	//----- nvinfo : EIATTR_FRAME_SIZE
	.align		4
.L_3:
        /*0018*/ 	.byte	0x04, 0x11
        /*001a*/ 	.short	(.L_5 - .L_4)
	.align		4
.L_4:
        /*001c*/ 	.word	index@(triton_poi_fused_clone_1)
        /*0020*/ 	.word	0x00000000


	//----- nvinfo : EIATTR_MIN_STACK_SIZE
	.align		4
.L_5:
        /*0024*/ 	.byte	0x04, 0x12
        /*0026*/ 	.short	(.L_7 - .L_6)
	.align		4
.L_6:
        /*0028*/ 	.word	index@(triton_poi_fused_clone_1)
        /*002c*/ 	.word	0x00000000
.L_7:


//--------------------- .nv.info.triton_poi_fused_clone_1 --------------------------
	.section	.nv.info.triton_poi_fused_clone_1,"",@"SHT_CUDA_INFO"
	.sectionflags	@""
	.align	4


	//----- nvinfo : EIATTR_CUDA_API_VERSION
	.align		4
        /*0000*/ 	.byte	0x04, 0x37
        /*0002*/ 	.short	(.L_9 - .L_8)
.L_8:
        /*0004*/ 	.word	0x0000007c


	//----- nvinfo : EIATTR_KPARAM_INFO
	.align		4
.L_9:
        /*0008*/ 	.byte	0x04, 0x17
        /*000a*/ 	.short	(.L_11 - .L_10)
.L_10:
        /*000c*/ 	.word	0x00000000
        /*0010*/ 	.short	0x0002
        /*0012*/ 	.short	0x0010
        /*0014*/ 	.byte	0x00, 0xf0, 0x11, 0x00


	//----- nvinfo : EIATTR_KPARAM_INFO
	.align		4
.L_11:
        /*0018*/ 	.byte	0x04, 0x17
        /*001a*/ 	.short	(.L_13 - .L_12)
.L_12:
        /*001c*/ 	.word	0x00000000
        /*0020*/ 	.short	0x0001
        /*0022*/ 	.short	0x0008
        /*0024*/ 	.byte	0x00, 0xf4, 0x21, 0x00


	//----- nvinfo : EIATTR_KPARAM_INFO
	.align		4
.L_13:
        /*0028*/ 	.byte	0x04, 0x17
        /*002a*/ 	.short	(.L_15 - .L_14)
.L_14:
        /*002c*/ 	.word	0x00000000
        /*0030*/ 	.short	0x0000
        /*0032*/ 	.short	0x0000
        /*0034*/ 	.byte	0x00, 0xf4, 0x21, 0x00


	//----- nvinfo : EIATTR_SPARSE_MMA_MASK
	.align		4
.L_15:
        /*0038*/ 	.byte	0x03, 0x50
        /*003a*/ 	.short	0x0000


	//----- nvinfo : EIATTR_MAXREG_COUNT
	.align		4
        /*003c*/ 	.byte	0x03, 0x1b
        /*003e*/ 	.short	0x00ff


	//----- nvinfo : EIATTR_EXIT_INSTR_OFFSETS
	.align		4
        /*0040*/ 	.byte	0x04, 0x1c
        /*0042*/ 	.short	(.L_17 - .L_16)


	//   ....[0]....
.L_16:
        /*0044*/ 	.word	0x000000d0


	//----- nvinfo : EIATTR_REQNTID
	.align		4
.L_17:
        /*0048*/ 	.byte	0x04, 0x10
        /*004a*/ 	.short	(.L_19 - .L_18)
.L_18:
        /*004c*/ 	.word	0x00000080
        /*0050*/ 	.word	0x00000001
        /*0054*/ 	.word	0x00000001


	//----- nvinfo : EIATTR_CBANK_PARAM_SIZE
	.align		4
.L_19:
        /*0058*/ 	.byte	0x03, 0x19
        /*005a*/ 	.short	0x0014


	//----- nvinfo : EIATTR_PARAM_CBANK
	.align		4
        /*005c*/ 	.byte	0x04, 0x0a
        /*005e*/ 	.short	(.L_21 - .L_20)
	.align		4
.L_20:
        /*0060*/ 	.word	index@(.nv.constant0.triton_poi_fused_clone_1)
        /*0064*/ 	.short	0x0210
        /*0066*/ 	.short	0x0014


	//----- nvinfo : EIATTR_SW_WAR
	.align		4
.L_21:
        /*0068*/ 	.byte	0x04, 0x36
        /*006a*/ 	.short	(.L_23 - .L_22)
.L_22:
        /*006c*/ 	.word	0x00000008
.L_23:


//--------------------- .nv.callgraph             --------------------------
	.section	.nv.callgraph,"",@"SHT_CUDA_CALLGRAPH"
	.align	4
	.sectionentsize	8
	.align		4
        /*0000*/ 	.word	0x00000000
	.align		4
        /*0004*/ 	.word	0xffffffff
	.align		4
        /*0008*/ 	.word	0x00000000
	.align		4
        /*000c*/ 	.word	0xfffffffe
	.align		4
        /*0010*/ 	.word	0x00000000
	.align		4
        /*0014*/ 	.word	0xfffffffd
	.align		4
        /*0018*/ 	.word	0x00000000
	.align		4
        /*001c*/ 	.word	0xfffffffc


//--------------------- .text.triton_poi_fused_clone_1 --------------------------
	.section	.text.triton_poi_fused_clone_1,"ax",@progbits
	.align	128
        .global         triton_poi_fused_clone_1
        .type           triton_poi_fused_clone_1,@function
        .size           triton_poi_fused_clone_1,(.L_x_1 - triton_poi_fused_clone_1)
        .other          triton_poi_fused_clone_1,@"STO_CUDA_ENTRY STV_DEFAULT"
triton_poi_fused_clone_1:
.text.triton_poi_fused_clone_1:
[----:B------:R-:W-:Y:S01]  /*0000*/  LDC R1, c[0x0][0x28] ;  /* 0x00000a00ff017b82 */ /* 0x000fe20000000800 */
[----:B------:R-:W1:Y:S07]  /*0010*/  S2R R0, SR_TID.X ;  /* 0x0000000000007919 */ /* 0x000e6e0000002100 */
[----:B------:R-:W2:Y:S01]  /*0020*/  LDC.64 R2, c[0x0][0x210] ;  /* 0x00008400ff027b82 */ /* 0x000ea20000000a00 */
[----:B------:R-:W-:Y:S01]  /*0030*/  ULDC.64 UR4, c[0x0][0x208] ;  /* 0x0000820000047ab9 */ /* 0x000fe20000000a00 */
[----:B------:R-:W3:Y:S06]  /*0040*/  S2R R7, SR_CTAID.X ;  /* 0x0000000000077919 */ /* 0x000eec0000002500 */
[----:B------:R-:W4:Y:S01]  /*0050*/  LDC.64 R4, c[0x0][0x218] ;  /* 0x00008600ff047b82 */ /* 0x000f220000000a00 */
[----:B-1----:R-:W-:-:S04]  /*0060*/  SHF.L.U32 R0, R0, 0x2, RZ ;  /* 0x0000000200007819 */ /* 0x002fc800000006ff */
[----:B------:R-:W-:-:S04]  /*0070*/  LOP3.LUT R0, R0, 0x1fc, RZ, 0xc0, !PT ;  /* 0x000001fc00007812 */ /* 0x000fc800078ec0ff */
[----:B---3--:R-:W-:-:S05]  /*0080*/  LEA R7, R7, R0, 0x9 ;  /* 0x0000000007077211 */ /* 0x008fca00078e48ff */
[----:B--2---:R-:W-:-:S05]  /*0090*/  IMAD.WIDE R2, R7, 0x4, R2 ;  /* 0x0000000407027825 */ /* 0x004fca00078e0202 */
[----:B------:R-:W2:Y:S01]  /*00a0*/  LDG.E.128 R8, desc[UR4][R2.64] ;  /* 0x0000000402087981 */ /* 0x000ea2000c1e1d00 */
[----:B----4-:R-:W-:-:S05]  /*00b0*/  IMAD.WIDE R4, R7, 0x4, R4 ;  /* 0x0000000407047825 */ /* 0x010fca00078e0204 */
[----:B--2---:R-:W-:Y:S01]  /*00c0*/  STG.E.128 desc[UR4][R4.64], R8 ;  /* 0x0000000804007986 */ /* 0x004fe2000c101d04 */
[----:B------:R-:W-:Y:S05]  /*00d0*/  EXIT ;  /* 0x000000000000794d */ /* 0x000fea0003800000 */
.L_x_0:
[----:B------:R-:W-:-:S00]  /*00e0*/  BRA `(.L_x_0) ;  /* 0xfffffffc00fc7947 */ /* 0x000fc0000383ffff */
[----:B------:R-:W-:-:S00]  /*00f0*/  NOP ;  /* 0x0000000000007918 */ /* 0x000fc00000000000 */
        /* <DEDUP_REMOVED lines=8> */
.L_x_1:


//--------------------- .nv.constant0.triton_poi_fused_clone_1 --------------------------
	.section	.nv.constant0.triton_poi_fused_clone_1,"a",@progbits
	.sectionflags	@""
	.align	4
.nv.constant0.triton_poi_fused_clone_1:
	.zero		548
